//
// Generated by NVIDIA NVVM Compiler
//
// Compiler Build ID: CL-36424714
// Cuda compilation tools, release 13.0, V13.0.88
// Based on NVVM 20.0.0
//

.version 9.0
.target sm_100
.address_size 64

	// .globl	default_function_kernel

.visible .entry default_function_kernel(
	.param .u64 .ptr .align 1 default_function_kernel_param_0,
	.param .u64 .ptr .align 1 default_function_kernel_param_1
)
.maxntid 38
{
	.reg .pred 	%p<3>;
	.reg .b16 	%rs<9>;
	.reg .b32 	%r<30>;
	.reg .b32 	%f<2>;
	.reg .b64 	%rd<9>;

	ld.param.u64 	%rd1, [default_function_kernel_param_0];
	ld.param.u64 	%rd2, [default_function_kernel_param_1];
	cvta.to.global.u64 	%rd3, %rd2;
	cvta.to.global.u64 	%rd4, %rd1;
	mov.u32 	%r1, %ctaid.x;
	mul.hi.u32 	%r2, %r1, 954437177;
	shr.u32 	%r3, %r2, 3;
	mul.lo.s32 	%r4, %r3, 36;
	sub.s32 	%r5, %r1, %r4;
	mov.u32 	%r6, %tid.x;
	shr.u32 	%r7, %r6, 1;
	mad.lo.s32 	%r8, %r5, 19, %r7;
	cvt.u16.u32 	%rs1, %r8;
	mul.hi.u16 	%rs2, %rs1, 3641;
	and.b16  	%rs3, %rs2, 1;
	setp.eq.b16 	%p1, %rs3, 1;
	selp.b32 	%r9, 2736, 0, %p1;
	shl.b32 	%r10, %r1, 1;
	add.s32 	%r11, %r10, %r6;
	mul.hi.u32 	%r12, %r11, 954437177;
	shr.u32 	%r13, %r12, 3;
	mul.lo.s32 	%r14, %r13, 36;
	sub.s32 	%r15, %r11, %r14;
	and.b32  	%r16, %r15, 1;
	setp.eq.b32 	%p2, %r16, 1;
	selp.b32 	%r17, 1368, 0, %p2;
	shr.u32 	%r18, %r2, 5;
	mul.lo.s32 	%r19, %r18, 144;
	sub.s32 	%r20, %r1, %r19;
	cvt.u16.u32 	%rs4, %r20;
	mul.lo.s16 	%rs5, %rs4, 57;
	shr.u16 	%rs6, %rs5, 11;
	mul.wide.u16 	%r21, %rs6, 342;
	shr.u16 	%rs7, %rs2, 1;
	mul.lo.s16 	%rs8, %rs7, 18;
	cvt.u32.u16 	%r22, %rs8;
	shr.u32 	%r23, %r15, 1;
	mad.lo.s32 	%r24, %r18, 6156, %r23;
	add.s32 	%r25, %r24, %r17;
	add.s32 	%r26, %r25, %r21;
	add.s32 	%r27, %r26, %r9;
	add.s32 	%r28, %r27, %r22;
	mul.wide.u32 	%rd5, %r28, 4;
	add.s64 	%rd6, %rd4, %rd5;
	ld.global.nc.f32 	%f1, [%rd6];
	mad.lo.s32 	%r29, %r1, 36, %r11;
	mul.wide.u32 	%rd7, %r29, 4;
	add.s64 	%rd8, %rd3, %rd7;
	st.global.f32 	[%rd8], %f1;
	ret;

}


// ===== COMPILED SASS (sm_100) =====

	.target	sm_100

	.elftype	@"ET_EXEC"


//--------------------- .note.nv.tkinfo           --------------------------
	.section	.note.nv.tkinfo,"",@"SHT_NOTE"
	.sectionflags	@"SHF_NOTE_NV_TKINFO"
	.tkinfo
        /*0018*/ 	.word	0x00000002
        /*0030*/ 	.string	""
        /*0030*/ 	.string	"ptxas"
        /*0030*/ 	.string	"Cuda compilation tools, release 13.0, V13.0.88"
        /*0030*/ 	.string	"Build cuda_13.0.r13.0/compiler.36424714_0"
        /*0030*/ 	.string	"-arch sm_100 -m 64 "



//--------------------- .note.nv.cuinfo           --------------------------
	.section	.note.nv.cuinfo,"",@"SHT_NOTE"
	.sectionflags	@"SHF_NOTE_NV_CUINFO"
        /*0018*/ 	.short	0x0002
        /*001a*/ 	.short	0x0064
        /*001c*/ 	.short	0x0082
	.zero		2


//--------------------- .nv.info                  --------------------------
	.section	.nv.info,"",@"SHT_CUDA_INFO"
	.align	4


	//----- nvinfo : EIATTR_REGCOUNT
	.align		4
        /*0000*/ 	.byte	0x04, 0x2f
        /*0002*/ 	.short	(.L_1 - .L_0)
	.align		4
.L_0:
        /*0004*/ 	.word	index@(default_function_kernel)
        /*0008*/ 	.word	0x0000000c


	//----- nvinfo : EIATTR_FRAME_SIZE
	.align		4
.L_1:
        /*000c*/ 	.byte	0x04, 0x11
        /*000e*/ 	.short	(.L_3 - .L_2)
	.align		4
.L_2:
        /*0010*/ 	.word	index@(default_function_kernel)
        /*0014*/ 	.word	0x00000000


	//----- nvinfo : EIATTR_MIN_STACK_SIZE
	.align		4
.L_3:
        /*0018*/ 	.byte	0x04, 0x12
        /*001a*/ 	.short	(.L_5 - .L_4)
	.align		4
.L_4:
        /*001c*/ 	.word	index@(default_function_kernel)
        /*0020*/ 	.word	0x00000000
.L_5:


//--------------------- .nv.compat                --------------------------
	.section	.nv.compat,"",@"SHT_CUDA_COMPAT_INFO"
	.align	4
        /*0000*/ 	.byte	0x02, 0x09, 0x00, 0x00, 0x02, 0x02, 0x01, 0x00, 0x02, 0x05, 0x05, 0x00, 0x03, 0x07, 0x01, 0x01
        /*0010*/ 	.byte	0x02, 0x03, 0x00, 0x00, 0x02, 0x06, 0x01, 0x00, 0x04, 0x0b, 0x08, 0x00, 0x09, 0x00, 0x00, 0x00
        /*0020*/ 	.byte	0x00, 0x00, 0x00, 0x00


//--------------------- .nv.info.default_function_kernel --------------------------
	.section	.nv.info.default_function_kernel,"",@"SHT_CUDA_INFO"
	.sectionflags	@""
	.align	4


	//----- nvinfo : EIATTR_CUDA_API_VERSION
	.align		4
        /*0000*/ 	.byte	0x04, 0x37
        /*0002*/ 	.short	(.L_7 - .L_6)
.L_6:
        /*0004*/ 	.word	0x00000082


	//----- nvinfo : EIATTR_KPARAM_INFO
	.align		4
.L_7:
        /*0008*/ 	.byte	0x04, 0x17
        /*000a*/ 	.short	(.L_9 - .L_8)
.L_8:
        /*000c*/ 	.word	0x00000000
        /*0010*/ 	.short	0x0001
        /*0012*/ 	.short	0x0008
        /*0014*/ 	.byte	0x00, 0xf5, 0x21, 0x00


	//----- nvinfo : EIATTR_KPARAM_INFO
	.align		4
.L_9:
        /*0018*/ 	.byte	0x04, 0x17
        /*001a*/ 	.short	(.L_11 - .L_10)
.L_10:
        /*001c*/ 	.word	0x00000000
        /*0020*/ 	.short	0x0000
        /*0022*/ 	.short	0x0000
        /*0024*/ 	.byte	0x00, 0xf5, 0x21, 0x00


	//----- nvinfo : EIATTR_SPARSE_MMA_MASK
	.align		4
.L_11:
        /*0028*/ 	.byte	0x03, 0x50
        /*002a*/ 	.short	0x0000


	//----- nvinfo : EIATTR_MAXREG_COUNT
	.align		4
        /*002c*/ 	.byte	0x03, 0x1b
        /*002e*/ 	.short	0x00ff


	//----- nvinfo : EIATTR_MERCURY_ISA_VERSION
	.align		4
        /*0030*/ 	.byte	0x03, 0x5f
        /*0032*/ 	.short	0x0101


	//----- nvinfo : EIATTR_VRC_CTA_INIT_COUNT
	.align		4
        /*0034*/ 	.byte	0x02, 0x4a
	.zero		1
	.zero		1


	//----- nvinfo : EIATTR_EXIT_INSTR_OFFSETS
	.align		4
        /*0038*/ 	.byte	0x04, 0x1c
        /*003a*/ 	.short	(.L_13 - .L_12)


	//   ....[0]....
.L_12:
        /*003c*/ 	.word	0x000002f0


	//----- nvinfo : EIATTR_MAX_THREADS
	.align		4
.L_13:
        /*0040*/ 	.byte	0x04, 0x05
        /*0042*/ 	.short	(.L_15 - .L_14)
.L_14:
        /*0044*/ 	.word	0x00000026
        /*0048*/ 	.word	0x00000001
        /*004c*/ 	.word	0x00000001


	//----- nvinfo : EIATTR_CBANK_PARAM_SIZE
	.align		4
.L_15:
        /*0050*/ 	.byte	0x03, 0x19
        /*0052*/ 	.short	0x0010


	//----- nvinfo : EIATTR_PARAM_CBANK
	.align		4
        /*0054*/ 	.byte	0x04, 0x0a
        /*0056*/ 	.short	(.L_17 - .L_16)
	.align		4
.L_16:
        /*0058*/ 	.word	index@(.nv.constant0.default_function_kernel)
        /*005c*/ 	.short	0x0380
        /*005e*/ 	.short	0x0010


	//----- nvinfo : EIATTR_SW_WAR
	.align		4
.L_17:
        /*0060*/ 	.byte	0x04, 0x36
        /*0062*/ 	.short	(.L_19 - .L_18)
.L_18:
        /*0064*/ 	.word	0x00000008
.L_19:


//--------------------- .nv.callgraph             --------------------------
	.section	.nv.callgraph,"",@"SHT_CUDA_CALLGRAPH"
	.align	4
	.sectionentsize	8
	.align		4
        /*0000*/ 	.word	0x00000000
	.align		4
        /*0004*/ 	.word	0xffffffff
	.align		4
        /*0008*/ 	.word	0x00000000
	.align		4
        /*000c*/ 	.word	0xfffffffe
	.align		4
        /*0010*/ 	.word	0x00000000
	.align		4
        /*0014*/ 	.word	0xfffffffd
	.align		4
        /*0018*/ 	.word	0x00000000
	.align		4
        /*001c*/ 	.word	0xfffffffc


//--------------------- .text.default_function_kernel --------------------------
	.section	.text.default_function_kernel,"ax",@progbits
	.align	128
        .global         default_function_kernel
        .type           default_function_kernel,@function
        .size           default_function_kernel,(.L_x_1 - default_function_kernel)
        .other          default_function_kernel,@"STO_CUDA_ENTRY STV_DEFAULT"
default_function_kernel:
.text.default_function_kernel:
[----:B------:R-:W-:Y:S01]  /*0000*/  LDC R1, c[0x0][0x37c] ;  /* 0x0000df00ff017b82 */ /* 0x000fe20000000800 */
[----:B------:R-:W0:Y:S01]  /*0010*/  S2R R3, SR_CTAID.X ;  /* 0x0000000000037919 */ /* 0x000e220000002500 */
[----:B------:R-:W1:Y:S01]  /*0020*/  LDCU.64 UR4, c[0x0][0x358] ;  /* 0x00006b00ff0477ac */ /* 0x000e620008000a00 */
[----:B------:R-:W2:Y:S01]  /*0030*/  S2R R6, SR_TID.X ;  /* 0x0000000000067919 */ /* 0x000ea20000002100 */
[----:B0-----:R-:W-:-:S04]  /*0040*/  IMAD.HI.U32 R2, R3, 0x38e38e39, RZ ;  /* 0x38e38e3903027827 */ /* 0x001fc800078e00ff */
[----:B--2---:R-:W-:Y:S01]  /*0050*/  IMAD R0, R3, 0x2, R6 ;  /* 0x0000000203007824 */ /* 0x004fe200078e0206 */
[--C-:B------:R-:W-:Y:S02]  /*0060*/  SHF.R.U32.HI R4, RZ, 0x3, R2.reuse ;  /* 0x00000003ff047819 */ /* 0x100fe40000011602 */
[----:B------:R-:W-:Y:S01]  /*0070*/  SHF.R.U32.HI R2, RZ, 0x5, R2 ;  /* 0x00000005ff027819 */ /* 0x000fe20000011602 */
[----:B------:R-:W-:-:S04]  /*0080*/  IMAD.HI.U32 R5, R0, 0x38e38e39, RZ ;  /* 0x38e38e3900057827 */ /* 0x000fc800078e00ff */
[----:B------:R-:W-:Y:S01]  /*0090*/  IMAD R4, R4, -0x24, R3 ;  /* 0xffffffdc04047824 */ /* 0x000fe200078e0203 */
[----:B------:R-:W-:Y:S02]  /*00a0*/  SHF.R.U32.HI R7, RZ, 0x3, R5 ;  /* 0x00000003ff077819 */ /* 0x000fe40000011605 */
[----:B------:R-:W-:Y:S01]  /*00b0*/  SHF.R.U32.HI R5, RZ, 0x1, R6 ;  /* 0x00000001ff057819 */ /* 0x000fe20000011606 */
[----:B------:R-:W-:Y:S02]  /*00c0*/  IMAD R6, R2, -0x90, R3 ;  /* 0xffffff7002067824 */ /* 0x000fe400078e0203 */
[----:B------:R-:W-:Y:S02]  /*00d0*/  IMAD R7, R7, -0x24, R0 ;  /* 0xffffffdc07077824 */ /* 0x000fe400078e0200 */
[----:B------:R-:W-:Y:S01]  /*00e0*/  IMAD R4, R4, 0x13, R5 ;  /* 0x0000001304047824 */ /* 0x000fe200078e0205 */
[----:B------:R-:W-:Y:S02]  /*00f0*/  PRMT R5, R6, 0x9910, RZ ;  /* 0x0000991006057816 */ /* 0x000fe400000000ff */
[----:B------:R-:W-:-:S02]  /*0100*/  LOP3.LUT R8, R7, 0x1, RZ, 0xc0, !PT ;  /* 0x0000000107087812 */ /* 0x000fc400078ec0ff */
[----:B------:R-:W-:Y:S02]  /*0110*/  SHF.R.U32.HI R7, RZ, 0x1, R7 ;  /* 0x00000001ff077819 */ /* 0x000fe40000011607 */
[----:B------:R-:W-:Y:S02]  /*0120*/  ISETP.NE.U32.AND P0, PT, R8, 0x1, PT ;  /* 0x000000010800780c */ /* 0x000fe40003f05070 */
[----:B------:R-:W-:Y:S01]  /*0130*/  LOP3.LUT R4, R4, 0xffff, RZ, 0xc0, !PT ;  /* 0x0000ffff04047812 */ /* 0x000fe200078ec0ff */
[----:B------:R-:W-:Y:S02]  /*0140*/  IMAD R7, R2, 0x180c, R7 ;  /* 0x0000180c02077824 */ /* 0x000fe400078e0207 */
[----:B------:R-:W-:Y:S02]  /*0150*/  IMAD R2, R5, 0x39, RZ ;  /* 0x0000003905027824 */ /* 0x000fe400078e02ff */
[----:B------:R-:W-:Y:S02]  /*0160*/  IMAD R4, R4, 0xe39, RZ ;  /* 0x00000e3904047824 */ /* 0x000fe400078e02ff */
[----:B------:R-:W-:Y:S01]  /*0170*/  VIADD R9, R7, 0x558 ;  /* 0x0000055807097836 */ /* 0x000fe20000000000 */
[----:B------:R-:W-:-:S02]  /*0180*/  LOP3.LUT R6, R2, 0xffff, RZ, 0xc0, !PT ;  /* 0x0000ffff02067812 */ /* 0x000fc400078ec0ff */
[--C-:B------:R-:W-:Y:S02]  /*0190*/  SHF.R.U32.HI R2, RZ, 0x10, R4.reuse ;  /* 0x00000010ff027819 */ /* 0x100fe40000011604 */
[----:B------:R-:W-:Y:S02]  /*01a0*/  @P0 IADD3 R9, PT, PT, R7, RZ, RZ ;  /* 0x000000ff07090210 */ /* 0x000fe40007ffe0ff */
[----:B------:R-:W-:Y:S02]  /*01b0*/  SHF.R.U32.HI R7, RZ, 0x11, R4 ;  /* 0x00000011ff077819 */ /* 0x000fe40000011604 */
[----:B------:R-:W-:Y:S01]  /*01c0*/  LOP3.LUT R2, R2, 0x1, RZ, 0xc0, !PT ;  /* 0x0000000102027812 */ /* 0x000fe200078ec0ff */
[----:B------:R-:W0:Y:S01]  /*01d0*/  LDC.64 R4, c[0x0][0x380] ;  /* 0x0000e000ff047b82 */ /* 0x000e220000000a00 */
[----:B------:R-:W-:Y:S02]  /*01e0*/  SHF.R.U32.HI R6, RZ, 0xb, R6 ;  /* 0x0000000bff067819 */ /* 0x000fe40000011606 */
[----:B------:R-:W-:-:S02]  /*01f0*/  PRMT R7, R7, 0x9910, RZ ;  /* 0x0000991007077816 */ /* 0x000fc400000000ff */
[----:B------:R-:W-:Y:S02]  /*0200*/  ISETP.NE.U32.AND P0, PT, R2, 0x1, PT ;  /* 0x000000010200780c */ /* 0x000fe40003f05070 */
[----:B------:R-:W-:Y:S01]  /*0210*/  LOP3.LUT R6, R6, 0xffff, RZ, 0xc0, !PT ;  /* 0x0000ffff06067812 */ /* 0x000fe200078ec0ff */
[----:B------:R-:W-:-:S04]  /*0220*/  IMAD.MOV.U32 R2, RZ, RZ, R7 ;  /* 0x000000ffff027224 */ /* 0x000fc800078e0007 */
[----:B------:R-:W-:Y:S02]  /*0230*/  IMAD R6, R6, 0x156, R9 ;  /* 0x0000015606067824 */ /* 0x000fe400078e0209 */
[----:B------:R-:W-:-:S03]  /*0240*/  IMAD R2, R2, 0x12, RZ ;  /* 0x0000001202027824 */ /* 0x000fc600078e02ff */
[----:B------:R-:W-:Y:S01]  /*0250*/  IADD3 R7, PT, PT, R6, 0xab0, RZ ;  /* 0x00000ab006077810 */ /* 0x000fe20007ffe0ff */
[----:B------:R-:W-:Y:S01]  /*0260*/  @P0 IMAD.MOV R7, RZ, RZ, R6 ;  /* 0x000000ffff070224 */ /* 0x000fe200078e0206 */
[----:B------:R-:W-:-:S04]  /*0270*/  LOP3.LUT R2, R2, 0xffff, RZ, 0xc0, !PT ;  /* 0x0000ffff02027812 */ /* 0x000fc800078ec0ff */
[----:B------:R-:W-:-:S05]  /*0280*/  IADD3 R7, PT, PT, R2, R7, RZ ;  /* 0x0000000702077210 */ /* 0x000fca0007ffe0ff */
[----:B0-----:R-:W-:Y:S02]  /*0290*/  IMAD.WIDE.U32 R4, R7, 0x4, R4 ;  /* 0x0000000407047825 */ /* 0x001fe400078e0004 */
[----:B------:R-:W0:Y:S04]  /*02a0*/  LDC.64 R6, c[0x0][0x388] ;  /* 0x0000e200ff067b82 */ /* 0x000e280000000a00 */
[----:B-1----:R-:W2:Y:S01]  /*02b0*/  LDG.E.CONSTANT R5, desc[UR4][R4.64] ;  /* 0x0000000404057981 */ /* 0x002ea2000c1e9900 */
[----:B------:R-:W-:-:S04]  /*02c0*/  IMAD R3, R3, 0x24, R0 ;  /* 0x0000002403037824 */ /* 0x000fc800078e0200 */
[----:B0-----:R-:W-:-:S05]  /*02d0*/  IMAD.WIDE.U32 R2, R3, 0x4, R6 ;  /* 0x0000000403027825 */ /* 0x001fca00078e0006 */
[----:B--2---:R-:W-:Y:S01]  /*02e0*/  STG.E desc[UR4][R2.64], R5 ;  /* 0x0000000502007986 */ /* 0x004fe2000c101904 */
[----:B------:R-:W-:Y:S05]  /*02f0*/  EXIT ;  /* 0x000000000000794d */ /* 0x000fea0003800000 */
.L_x_0:
[----:B------:R-:W-:-:S00]  /*0300*/  BRA `(.L_x_0) ;  /* 0xfffffffc00fc7947 */ /* 0x000fc0000383ffff */
[----:B------:R-:W-:-:S00]  /*0310*/  NOP ;  /* 0x0000000000007918 */ /* 0x000fc00000000000 */
        /* <DEDUP_REMOVED lines=14> */
.L_x_1:


//--------------------- .nv.shared.reserved.0     --------------------------
	.section	.nv.shared.reserved.0,"aw",@nobits
	.weak		__nv_reservedSMEM_offset_0_alias
	.size		__nv_reservedSMEM_offset_0_alias, 0, 64
	.other		__nv_reservedSMEM_offset_0_alias,@"STO_CUDA_RESERVED_SHARED STV_DEFAULT"
__nv_reservedSMEM_offset_0_alias:
	.zero		0
	.zero		64


//--------------------- .nv.constant0.default_function_kernel --------------------------
	.section	.nv.constant0.default_function_kernel,"a",@progbits
	.sectionflags	@""
	.align	4
.nv.constant0.default_function_kernel:
	.zero		912


//--------------------- SYMBOLS --------------------------

	.type		.nv.reservedSmem.offset0,@object
	.size		.nv.reservedSmem.offset0,0x4
